	.headerflags	@"EF_CUDA_TEXMODE_UNIFIED EF_CUDA_64BIT_ADDRESS EF_CUDA_ACCELERATORS EF_CUDA_SM90 EF_CUDA_VIRTUAL_SM(EF_CUDA_SM90)"
	.elftype	@"ET_EXEC"


//--------------------- .nv.info                  --------------------------
	.section	.nv.info,"",@"SHT_CUDA_INFO"
	.align	4


	//----- nvinfo : EIATTR_REGCOUNT
	.align		4
        /*0000*/ 	.byte	0x04, 0x2f
        /*0002*/ 	.short	(.L_1 - .L_0)
	.align		4
.L_0:
        /*0004*/ 	.word	index@(triton_per_fused_mean_53)
        /*0008*/ 	.word	0x0000000e


	//----- nvinfo : EIATTR_MIN_STACK_SIZE
	.align		4
.L_1:
        /*000c*/ 	.byte	0x04, 0x12
        /*000e*/ 	.short	(.L_3 - .L_2)
	.align		4
.L_2:
        /*0010*/ 	.word	index@(triton_per_fused_mean_53)
        /*0014*/ 	.word	0x00000000


	//----- nvinfo : EIATTR_FRAME_SIZE
	.align		4
.L_3:
        /*0018*/ 	.byte	0x04, 0x11
        /*001a*/ 	.short	(.L_5 - .L_4)
	.align		4
.L_4:
        /*001c*/ 	.word	index@(triton_per_fused_mean_53)
        /*0020*/ 	.word	0x00000000


	//----- nvinfo : EIATTR_MIN_STACK_SIZE
	.align		4
.L_5:
        /*0024*/ 	.byte	0x04, 0x12
        /*0026*/ 	.short	(.L_7 - .L_6)
	.align		4
.L_6:
        /*0028*/ 	.word	index@(triton_per_fused_mean_53)
        /*002c*/ 	.word	0x00000000
.L_7:


//--------------------- .nv.info.triton_per_fused_mean_53 --------------------------
	.section	.nv.info.triton_per_fused_mean_53,"",@"SHT_CUDA_INFO"
	.sectionflags	@""
	.align	4


	//----- nvinfo : EIATTR_CUDA_API_VERSION
	.align		4
        /*0000*/ 	.byte	0x04, 0x37
        /*0002*/ 	.short	(.L_9 - .L_8)
.L_8:
        /*0004*/ 	.word	0x0000007c


	//----- nvinfo : EIATTR_KPARAM_INFO
	.align		4
.L_9:
        /*0008*/ 	.byte	0x04, 0x17
        /*000a*/ 	.short	(.L_11 - .L_10)
.L_10:
        /*000c*/ 	.word	0x00000000
        /*0010*/ 	.short	0x0003
        /*0012*/ 	.short	0x0014
        /*0014*/ 	.byte	0x00, 0xf0, 0x11, 0x00


	//----- nvinfo : EIATTR_KPARAM_INFO
	.align		4
.L_11:
        /*0018*/ 	.byte	0x04, 0x17
        /*001a*/ 	.short	(.L_13 - .L_12)
.L_12:
        /*001c*/ 	.word	0x00000000
        /*0020*/ 	.short	0x0002
        /*0022*/ 	.short	0x0010
        /*0024*/ 	.byte	0x00, 0xf0, 0x11, 0x00


	//----- nvinfo : EIATTR_KPARAM_INFO
	.align		4
.L_13:
        /*0028*/ 	.byte	0x04, 0x17
        /*002a*/ 	.short	(.L_15 - .L_14)
.L_14:
        /*002c*/ 	.word	0x00000000
        /*0030*/ 	.short	0x0001
        /*0032*/ 	.short	0x0008
        /*0034*/ 	.byte	0x00, 0xf4, 0x21, 0x00


	//----- nvinfo : EIATTR_KPARAM_INFO
	.align		4
.L_15:
        /*0038*/ 	.byte	0x04, 0x17
        /*003a*/ 	.short	(.L_17 - .L_16)
.L_16:
        /*003c*/ 	.word	0x00000000
        /*0040*/ 	.short	0x0000
        /*0042*/ 	.short	0x0000
        /*0044*/ 	.byte	0x00, 0xf4, 0x21, 0x00


	//----- nvinfo : EIATTR_SPARSE_MMA_MASK
	.align		4
.L_17:
        /*0048*/ 	.byte	0x03, 0x50
        /*004a*/ 	.short	0x0000


	//----- nvinfo : EIATTR_MAXREG_COUNT
	.align		4
        /*004c*/ 	.byte	0x03, 0x1b
        /*004e*/ 	.short	0x00ff


	//----- nvinfo : EIATTR_COOP_GROUP_MASK_REGIDS
	.align		4
        /*0050*/ 	.byte	0x04, 0x29
        /*0052*/ 	.short	(.L_19 - .L_18)


	//   ....[0]....
.L_18:
        /*0054*/ 	.word	0xffffffff


	//   ....[1]....
        /*0058*/ 	.word	0xffffffff


	//   ....[2]....
        /*005c*/ 	.word	0xffffffff


	//   ....[3]....
        /*0060*/ 	.word	0xffffffff


	//----- nvinfo : EIATTR_COOP_GROUP_INSTR_OFFSETS
	.align		4
.L_19:
        /*0064*/ 	.byte	0x04, 0x28
        /*0066*/ 	.short	(.L_21 - .L_20)


	//   ....[0]....
.L_20:
        /*0068*/ 	.word	0x00000160


	//   ....[1]....
        /*006c*/ 	.word	0x00000180


	//   ....[2]....
        /*0070*/ 	.word	0x000001c0


	//   ....[3]....
        /*0074*/ 	.word	0x000001f0


	//----- nvinfo : EIATTR_EXIT_INSTR_OFFSETS
	.align		4
.L_21:
        /*0078*/ 	.byte	0x04, 0x1c
        /*007a*/ 	.short	(.L_23 - .L_22)


	//   ....[0]....
.L_22:
        /*007c*/ 	.word	0x00000270


	//   ....[1]....
        /*0080*/ 	.word	0x000002a0


	//----- nvinfo : EIATTR_REQNTID
	.align		4
.L_23:
        /*0084*/ 	.byte	0x04, 0x10
        /*0086*/ 	.short	(.L_25 - .L_24)
.L_24:
        /*0088*/ 	.word	0x00000080
        /*008c*/ 	.word	0x00000001
        /*0090*/ 	.word	0x00000001


	//----- nvinfo : EIATTR_CBANK_PARAM_SIZE
	.align		4
.L_25:
        /*0094*/ 	.byte	0x03, 0x19
        /*0096*/ 	.short	0x0018


	//----- nvinfo : EIATTR_PARAM_CBANK
	.align		4
        /*0098*/ 	.byte	0x04, 0x0a
        /*009a*/ 	.short	(.L_27 - .L_26)
	.align		4
.L_26:
        /*009c*/ 	.word	index@(.nv.constant0.triton_per_fused_mean_53)
        /*00a0*/ 	.short	0x0210
        /*00a2*/ 	.short	0x0018


	//----- nvinfo : EIATTR_SW_WAR
	.align		4
.L_27:
        /*00a4*/ 	.byte	0x04, 0x36
        /*00a6*/ 	.short	(.L_29 - .L_28)
.L_28:
        /*00a8*/ 	.word	0x00000008
.L_29:


//--------------------- .nv.callgraph             --------------------------
	.section	.nv.callgraph,"",@"SHT_CUDA_CALLGRAPH"
	.align	4
	.sectionentsize	8
	.align		4
        /*0000*/ 	.word	0x00000000
	.align		4
        /*0004*/ 	.word	0xffffffff
	.align		4
        /*0008*/ 	.word	0x00000000
	.align		4
        /*000c*/ 	.word	0xfffffffe
	.align		4
        /*0010*/ 	.word	0x00000000
	.align		4
        /*0014*/ 	.word	0xfffffffd
	.align		4
        /*0018*/ 	.word	0x00000000
	.align		4
        /*001c*/ 	.word	0xfffffffc


//--------------------- .text.triton_per_fused_mean_53 --------------------------
	.section	.text.triton_per_fused_mean_53,"ax",@progbits
	.sectionflags	@"SHF_BARRIERS=1"
	.align	128
        .global         triton_per_fused_mean_53
        .type           triton_per_fused_mean_53,@function
        .size           triton_per_fused_mean_53,(.L_x_1 - triton_per_fused_mean_53)
        .other          triton_per_fused_mean_53,@"STO_CUDA_ENTRY STV_DEFAULT"
triton_per_fused_mean_53:
.text.triton_per_fused_mean_53:
[----:B------:R-:W0:Y:S02]  /*0000*/  LDC R1, c[0x0][0x28] ;  /* 0x00000a00ff017b82 */ /* 0x000e240000000800 */
[----:B------:R-:W1:Y:S01]  /*0010*/  S2R R3, SR_TID.X ;  /* 0x0000000000037919 */ /* 0x000e620000002100 */
[----:B------:R-:W2:Y:S01]  /*0020*/  LDC.64 R4, c[0x0][0x218] ;  /* 0x00008600ff047b82 */ /* 0x000ea20000000a00 */
[----:B------:R-:W-:Y:S01]  /*0030*/  ULDC.64 UR6, c[0x0][0x208] ;  /* 0x0000820000067ab9 */ /* 0x000fe20000000a00 */
[----:B------:R-:W3:Y:S01]  /*0040*/  S2R R0, SR_CTAID.X ;  /* 0x0000000000007919 */ /* 0x000ee20000002500 */
[----:B-1----:R-:W-:Y:S02]  /*0050*/  SHF.R.U32.HI R7, RZ, 0x4, R3 ;  /* 0x00000004ff077819 */ /* 0x002fe40000011603 */
[----:B------:R-:W-:Y:S02]  /*0060*/  SHF.L.U32 R2, R3, 0x2, RZ ;  /* 0x0000000203027819 */ /* 0x000fe400000006ff */
[----:B---3--:R-:W-:Y:S02]  /*0070*/  SHF.L.U32 R0, R0, 0x3, RZ ;  /* 0x0000000300007819 */ /* 0x008fe400000006ff */
[----:B------:R-:W-:-:S02]  /*0080*/  SGXT.U32 R7, R7, 0x3 ;  /* 0x000000030707781a */ /* 0x000fc40000000000 */
[----:B------:R-:W-:Y:S02]  /*0090*/  LOP3.LUT R9, R2, 0x3c, RZ, 0xc0, !PT ;  /* 0x0000003c02097812 */ /* 0x000fe400078ec0ff */
[----:B------:R-:W-:-:S04]  /*00a0*/  LOP3.LUT R2, R0, R7, RZ, 0xfc, !PT ;  /* 0x0000000700027212 */ /* 0x000fc800078efcff */
[----:B------:R-:W-:-:S05]  /*00b0*/  LEA R9, R2, R9, 0x6 ;  /* 0x0000000902097211 */ /* 0x000fca00078e30ff */
[----:B--2---:R-:W-:-:S05]  /*00c0*/  IMAD.WIDE R4, R9, 0x4, R4 ;  /* 0x0000000409047825 */ /* 0x004fca00078e0204 */
[----:B------:R-:W2:Y:S01]  /*00d0*/  LDG.E.128 R8, desc[UR6][R4.64] ;  /* 0x0000000604087981 */ /* 0x000ea2000c1e1d00 */
[----:B------:R-:W1:Y:S01]  /*00e0*/  S2UR UR5, SR_CgaCtaId ;  /* 0x00000000000579c3 */ /* 0x000e620000008800 */
[----:B------:R-:W-:Y:S01]  /*00f0*/  UMOV UR4, 0x400 ;  /* 0x0000040000047882 */ /* 0x000fe20000000000 */
[----:B------:R-:W-:Y:S01]  /*0100*/  LOP3.LUT P0, RZ, R3, 0x78, RZ, 0xc0, !PT ;  /* 0x0000007803ff7812 */ /* 0x000fe2000780c0ff */
[----:B-1----:R-:W-:Y:S01]  /*0110*/  UPRMT UR4, UR5, 0x654, UR4 ;  /* 0x0000065405047896 */ /* 0x002fe20008000004 */
[----:B--2---:R-:W-:-:S05]  /*0120*/  FADD R9, R8, R9 ;  /* 0x0000000908097221 */ /* 0x004fca0000000000 */
[----:B------:R-:W-:Y:S01]  /*0130*/  LEA R8, R7, UR4, 0x2 ;  /* 0x0000000407087c11 */ /* 0x000fe2000f8e10ff */
[----:B------:R-:W-:-:S04]  /*0140*/  FADD R10, R10, R9 ;  /* 0x000000090a0a7221 */ /* 0x000fc80000000000 */
[----:B------:R-:W-:-:S05]  /*0150*/  FADD R10, R11, R10 ;  /* 0x0000000a0b0a7221 */ /* 0x000fca0000000000 */
[----:B------:R-:W1:Y:S02]  /*0160*/  SHFL.BFLY PT, R9, R10, 0x8, 0x1f ;  /* 0x0d001f000a097f89 */ /* 0x000e6400000e0000 */
[----:B-1----:R-:W-:-:S05]  /*0170*/  FADD R9, R10, R9 ;  /* 0x000000090a097221 */ /* 0x002fca0000000000 */
[----:B------:R-:W1:Y:S02]  /*0180*/  SHFL.BFLY PT, R2, R9, 0x4, 0x1f ;  /* 0x0c801f0009027f89 */ /* 0x000e6400000e0000 */
[----:B-1----:R-:W-:Y:S01]  /*0190*/  FADD R6, R9, R2 ;  /* 0x0000000209067221 */ /* 0x002fe20000000000 */
[----:B------:R-:W-:Y:S02]  /*01a0*/  LOP3.LUT R2, R3, 0x7, RZ, 0xc0, !PT ;  /* 0x0000000703027812 */ /* 0x000fe400078ec0ff */
[----:B------:R-:W-:Y:S02]  /*01b0*/  LOP3.LUT R3, R0, 0x7, R3, 0xf8, !PT ;  /* 0x0000000700037812 */ /* 0x000fe400078ef803 */
[----:B------:R-:W1:Y:S01]  /*01c0*/  SHFL.BFLY PT, R11, R6, 0x2, 0x1f ;  /* 0x0c401f00060b7f89 */ /* 0x000e6200000e0000 */
[----:B------:R-:W-:Y:S01]  /*01d0*/  LEA R9, R2, UR4, 0x2 ;  /* 0x0000000402097c11 */ /* 0x000fe2000f8e10ff */
[----:B-1----:R-:W-:-:S05]  /*01e0*/  FADD R11, R6, R11 ;  /* 0x0000000b060b7221 */ /* 0x002fca0000000000 */
[----:B------:R-:W1:Y:S02]  /*01f0*/  SHFL.BFLY PT, R4, R11, 0x1, 0x1f ;  /* 0x0c201f000b047f89 */ /* 0x000e6400000e0000 */
[----:B-1----:R-:W-:Y:S02]  /*0200*/  FADD R7, R11, R4 ;  /* 0x000000040b077221 */ /* 0x002fe40000000000 */
[----:B------:R-:W1:Y:S03]  /*0210*/  LDC.64 R4, c[0x0][0x210] ;  /* 0x00008400ff047b82 */ /* 0x000e660000000a00 */
[----:B------:R2:W-:Y:S05]  /*0220*/  STS [R8], R7 ;  /* 0x0000000708007388 */ /* 0x0005ea0000000800 */
[----:B------:R-:W-:Y:S01]  /*0230*/  BAR.SYNC.DEFER_BLOCKING 0x0 ;  /* 0x0000000000007b1d */ /* 0x000fe20000010000 */
[----:B-1----:R-:W-:-:S05]  /*0240*/  IMAD.WIDE R2, R3, 0x4, R4 ;  /* 0x0000000403027825 */ /* 0x002fca00078e0204 */
[----:B------:R-:W1:Y:S02]  /*0250*/  LDS R9, [R9] ;  /* 0x0000000009097984 */ /* 0x000e640000000800 */
[----:B------:R-:W-:Y:S06]  /*0260*/  BAR.SYNC.DEFER_BLOCKING 0x0 ;  /* 0x0000000000007b1d */ /* 0x000fec0000010000 */
[----:B--2---:R-:W-:Y:S05]  /*0270*/  @P0 EXIT ;  /* 0x000000000000094d */ /* 0x004fea0003800000 */
[----:B-1----:R-:W-:-:S05]  /*0280*/  FMUL R9, R9, 0.015625 ;  /* 0x3c80000009097820 */ /* 0x002fca0000400000 */
[----:B------:R-:W-:Y:S01]  /*0290*/  STG.E desc[UR6][R2.64], R9 ;  /* 0x0000000902007986 */ /* 0x000fe2000c101906 */
[----:B------:R-:W-:Y:S05]  /*02a0*/  EXIT ;  /* 0x000000000000794d */ /* 0x000fea0003800000 */
.L_x_0:
[----:B------:R-:W-:-:S00]  /*02b0*/  BRA `(.L_x_0) ;  /* 0xfffffffc00fc7947 */ /* 0x000fc0000383ffff */
[----:B------:R-:W-:-:S00]  /*02c0*/  NOP ;  /* 0x0000000000007918 */ /* 0x000fc00000000000 */
        /* <DEDUP_REMOVED lines=11> */
.L_x_1:


//--------------------- .nv.shared.triton_per_fused_mean_53 --------------------------
	.section	.nv.shared.triton_per_fused_mean_53,"aw",@nobits
	.sectionflags	@""
	.align	16
	.zero		1024


//--------------------- .nv.constant0.triton_per_fused_mean_53 --------------------------
	.section	.nv.constant0.triton_per_fused_mean_53,"a",@progbits
	.sectionflags	@""
	.align	4
.nv.constant0.triton_per_fused_mean_53:
	.zero		552
